//
// Generated by NVIDIA NVVM Compiler
//
// Compiler Build ID: CL-36424714
// Cuda compilation tools, release 13.0, V13.0.88
// Based on NVVM 20.0.0
//

.version 9.0
.target sm_100
.address_size 64

	// .globl	_Z18wmma_matmul_kernelPK6__halfS1_Pf

.visible .entry _Z18wmma_matmul_kernelPK6__halfS1_Pf(
	.param .u64 .ptr .align 1 _Z18wmma_matmul_kernelPK6__halfS1_Pf_param_0,
	.param .u64 .ptr .align 1 _Z18wmma_matmul_kernelPK6__halfS1_Pf_param_1,
	.param .u64 .ptr .align 1 _Z18wmma_matmul_kernelPK6__halfS1_Pf_param_2
)
{
	.reg .b32 	%r<22>;
	.reg .b32 	%f<10>;
	.reg .b64 	%rd<16>;

	ld.param.u64 	%rd1, [_Z18wmma_matmul_kernelPK6__halfS1_Pf_param_0];
	ld.param.u64 	%rd2, [_Z18wmma_matmul_kernelPK6__halfS1_Pf_param_1];
	ld.param.u64 	%rd3, [_Z18wmma_matmul_kernelPK6__halfS1_Pf_param_2];
	mov.u32 	%r1, %ctaid.x;
	mov.u32 	%r2, %ctaid.y;
	shl.b32 	%r3, %r2, 4;
	cvta.to.global.u64 	%rd4, %rd1;
	cvta.to.global.u64 	%rd5, %rd2;
	cvt.u64.u32 	%rd6, %r3;
	mul.wide.u32 	%rd7, %r3, 2;
	add.s64 	%rd8, %rd4, %rd7;
	mov.b32 	%r4, 16;
	wmma.load.a.sync.aligned.col.m16n16k16.global.f16 	{%r5, %r6, %r7, %r8, %r9, %r10, %r11, %r12}, [%rd8], %r4;
	shl.b32 	%r13, %r1, 8;
	cvt.s64.s32 	%rd9, %r13;
	mul.wide.s32 	%rd10, %r13, 2;
	add.s64 	%rd11, %rd5, %rd10;
	wmma.load.b.sync.aligned.col.m16n16k16.global.f16 	{%r14, %r15, %r16, %r17, %r18, %r19, %r20, %r21}, [%rd11], %r4;
	mov.f32 	%f1, 0f00000000;
	wmma.mma.sync.aligned.col.col.m16n16k16.f32.f32 {%f2, %f3, %f4, %f5, %f6, %f7, %f8, %f9}, {%r5, %r6, %r7, %r8, %r9, %r10, %r11, %r12}, {%r14, %r15, %r16, %r17, %r18, %r19, %r20, %r21}, {%f1, %f1, %f1, %f1, %f1, %f1, %f1, %f1};
	cvta.to.global.u64 	%rd12, %rd3;
	add.s64 	%rd13, %rd6, %rd9;
	shl.b64 	%rd14, %rd13, 2;
	add.s64 	%rd15, %rd12, %rd14;
	wmma.store.d.sync.aligned.col.m16n16k16.global.f32 	[%rd15], {%f2, %f3, %f4, %f5, %f6, %f7, %f8, %f9}, %r4;
	ret;

}


// ===== COMPILED SASS (sm_100) =====

	.target	sm_100

	.elftype	@"ET_EXEC"


//--------------------- .note.nv.tkinfo           --------------------------
	.section	.note.nv.tkinfo,"",@"SHT_NOTE"
	.sectionflags	@"SHF_NOTE_NV_TKINFO"
	.tkinfo
        /*0018*/ 	.word	0x00000002
        /*0030*/ 	.string	""
        /*0030*/ 	.string	"ptxas"
        /*0030*/ 	.string	"Cuda compilation tools, release 13.0, V13.0.88"
        /*0030*/ 	.string	"Build cuda_13.0.r13.0/compiler.36424714_0"
        /*0030*/ 	.string	"-arch sm_100 -m 64 "



//--------------------- .note.nv.cuinfo           --------------------------
	.section	.note.nv.cuinfo,"",@"SHT_NOTE"
	.sectionflags	@"SHF_NOTE_NV_CUINFO"
        /*0018*/ 	.short	0x0002
        /*001a*/ 	.short	0x0064
        /*001c*/ 	.short	0x0082
	.zero		2


//--------------------- .nv.info                  --------------------------
	.section	.nv.info,"",@"SHT_CUDA_INFO"
	.align	4


	//----- nvinfo : EIATTR_REGCOUNT
	.align		4
        /*0000*/ 	.byte	0x04, 0x2f
        /*0002*/ 	.short	(.L_1 - .L_0)
	.align		4
.L_0:
        /*0004*/ 	.word	index@(_Z18wmma_matmul_kernelPK6__halfS1_Pf)
        /*0008*/ 	.word	0x00000016


	//----- nvinfo : EIATTR_FRAME_SIZE
	.align		4
.L_1:
        /*000c*/ 	.byte	0x04, 0x11
        /*000e*/ 	.short	(.L_3 - .L_2)
	.align		4
.L_2:
        /*0010*/ 	.word	index@(_Z18wmma_matmul_kernelPK6__halfS1_Pf)
        /*0014*/ 	.word	0x00000000


	//----- nvinfo : EIATTR_MIN_STACK_SIZE
	.align		4
.L_3:
        /*0018*/ 	.byte	0x04, 0x12
        /*001a*/ 	.short	(.L_5 - .L_4)
	.align		4
.L_4:
        /*001c*/ 	.word	index@(_Z18wmma_matmul_kernelPK6__halfS1_Pf)
        /*0020*/ 	.word	0x00000000
.L_5:


//--------------------- .nv.compat                --------------------------
	.section	.nv.compat,"",@"SHT_CUDA_COMPAT_INFO"
	.align	4
        /*0000*/ 	.byte	0x02, 0x09, 0x00, 0x00, 0x02, 0x02, 0x01, 0x00, 0x02, 0x05, 0x05, 0x00, 0x03, 0x07, 0x01, 0x01
        /*0010*/ 	.byte	0x02, 0x03, 0x00, 0x00, 0x02, 0x06, 0x01, 0x00, 0x04, 0x0b, 0x08, 0x00, 0x09, 0x00, 0x00, 0x00
        /*0020*/ 	.byte	0x00, 0x00, 0x00, 0x00


//--------------------- .nv.info._Z18wmma_matmul_kernelPK6__halfS1_Pf --------------------------
	.section	.nv.info._Z18wmma_matmul_kernelPK6__halfS1_Pf,"",@"SHT_CUDA_INFO"
	.sectionflags	@""
	.align	4


	//----- nvinfo : EIATTR_CUDA_API_VERSION
	.align		4
        /*0000*/ 	.byte	0x04, 0x37
        /*0002*/ 	.short	(.L_7 - .L_6)
.L_6:
        /*0004*/ 	.word	0x00000082


	//----- nvinfo : EIATTR_KPARAM_INFO
	.align		4
.L_7:
        /*0008*/ 	.byte	0x04, 0x17
        /*000a*/ 	.short	(.L_9 - .L_8)
.L_8:
        /*000c*/ 	.word	0x00000000
        /*0010*/ 	.short	0x0002
        /*0012*/ 	.short	0x0010
        /*0014*/ 	.byte	0x00, 0xf5, 0x21, 0x00


	//----- nvinfo : EIATTR_KPARAM_INFO
	.align		4
.L_9:
        /*0018*/ 	.byte	0x04, 0x17
        /*001a*/ 	.short	(.L_11 - .L_10)
.L_10:
        /*001c*/ 	.word	0x00000000
        /*0020*/ 	.short	0x0001
        /*0022*/ 	.short	0x0008
        /*0024*/ 	.byte	0x00, 0xf5, 0x21, 0x00


	//----- nvinfo : EIATTR_KPARAM_INFO
	.align		4
.L_11:
        /*0028*/ 	.byte	0x04, 0x17
        /*002a*/ 	.short	(.L_13 - .L_12)
.L_12:
        /*002c*/ 	.word	0x00000000
        /*0030*/ 	.short	0x0000
        /*0032*/ 	.short	0x0000
        /*0034*/ 	.byte	0x00, 0xf5, 0x21, 0x00


	//----- nvinfo : EIATTR_SPARSE_MMA_MASK
	.align		4
.L_13:
        /*0038*/ 	.byte	0x03, 0x50
        /*003a*/ 	.short	0x0000


	//----- nvinfo : EIATTR_WMMA_USED
	.align		4
        /*003c*/ 	.byte	0x01, 0x2b
	.zero		2


	//----- nvinfo : EIATTR_MAXREG_COUNT
	.align		4
        /*0040*/ 	.byte	0x03, 0x1b
        /*0042*/ 	.short	0x00ff


	//----- nvinfo : EIATTR_MERCURY_ISA_VERSION
	.align		4
        /*0044*/ 	.byte	0x03, 0x5f
        /*0046*/ 	.short	0x0101


	//----- nvinfo : EIATTR_VRC_CTA_INIT_COUNT
	.align		4
        /*0048*/ 	.byte	0x02, 0x4a
	.zero		1
	.zero		1


	//----- nvinfo : EIATTR_EXIT_INSTR_OFFSETS
	.align		4
        /*004c*/ 	.byte	0x04, 0x1c
        /*004e*/ 	.short	(.L_15 - .L_14)


	//   ....[0]....
.L_14:
        /*0050*/ 	.word	0x00000330


	//----- nvinfo : EIATTR_CBANK_PARAM_SIZE
	.align		4
.L_15:
        /*0054*/ 	.byte	0x03, 0x19
        /*0056*/ 	.short	0x0018


	//----- nvinfo : EIATTR_PARAM_CBANK
	.align		4
        /*0058*/ 	.byte	0x04, 0x0a
        /*005a*/ 	.short	(.L_17 - .L_16)
	.align		4
.L_16:
        /*005c*/ 	.word	index@(.nv.constant0._Z18wmma_matmul_kernelPK6__halfS1_Pf)
        /*0060*/ 	.short	0x0380
        /*0062*/ 	.short	0x0018


	//----- nvinfo : EIATTR_SW_WAR
	.align		4
.L_17:
        /*0064*/ 	.byte	0x04, 0x36
        /*0066*/ 	.short	(.L_19 - .L_18)
.L_18:
        /*0068*/ 	.word	0x00000008
.L_19:


//--------------------- .nv.callgraph             --------------------------
	.section	.nv.callgraph,"",@"SHT_CUDA_CALLGRAPH"
	.align	4
	.sectionentsize	8
	.align		4
        /*0000*/ 	.word	0x00000000
	.align		4
        /*0004*/ 	.word	0xffffffff
	.align		4
        /*0008*/ 	.word	0x00000000
	.align		4
        /*000c*/ 	.word	0xfffffffe
	.align		4
        /*0010*/ 	.word	0x00000000
	.align		4
        /*0014*/ 	.word	0xfffffffd
	.align		4
        /*0018*/ 	.word	0x00000000
	.align		4
        /*001c*/ 	.word	0xfffffffc


//--------------------- .text._Z18wmma_matmul_kernelPK6__halfS1_Pf --------------------------
	.section	.text._Z18wmma_matmul_kernelPK6__halfS1_Pf,"ax",@progbits
	.align	128
        .global         _Z18wmma_matmul_kernelPK6__halfS1_Pf
        .type           _Z18wmma_matmul_kernelPK6__halfS1_Pf,@function
        .size           _Z18wmma_matmul_kernelPK6__halfS1_Pf,(.L_x_1 - _Z18wmma_matmul_kernelPK6__halfS1_Pf)
        .other          _Z18wmma_matmul_kernelPK6__halfS1_Pf,@"STO_CUDA_ENTRY STV_DEFAULT"
_Z18wmma_matmul_kernelPK6__halfS1_Pf:
.text._Z18wmma_matmul_kernelPK6__halfS1_Pf:
[----:B------:R-:W-:Y:S01]  /*0000*/  LDC R1, c[0x0][0x37c] ;  /* 0x0000df00ff017b82 */ /* 0x000fe20000000800 */
[----:B------:R-:W0:Y:S07]  /*0010*/  S2R R3, SR_LANEID ;  /* 0x0000000000037919 */ /* 0x000e2e0000000000 */
[----:B------:R-:W1:Y:S01]  /*0020*/  S2UR UR8, SR_CTAID.Y ;  /* 0x00000000000879c3 */ /* 0x000e620000002600 */
[----:B------:R-:W2:Y:S01]  /*0030*/  LDCU.128 UR4, c[0x0][0x380] ;  /* 0x00007000ff0477ac */ /* 0x000ea20008000c00 */
[----:B------:R-:W-:Y:S01]  /*0040*/  IMAD.MOV.U32 R5, RZ, RZ, RZ ;  /* 0x000000ffff057224 */ /* 0x000fe200078e00ff */
[----:B------:R-:W3:Y:S05]  /*0050*/  LDCU.64 UR10, c[0x0][0x358] ;  /* 0x00006b00ff0a77ac */ /* 0x000eea0008000a00 */
[----:B------:R-:W4:Y:S01]  /*0060*/  S2UR UR9, SR_CTAID.X ;  /* 0x00000000000979c3 */ /* 0x000f220000002500 */
[----:B-1----:R-:W-:-:S04]  /*0070*/  USHF.L.U32 UR8, UR8, 0x4, URZ ;  /* 0x0000000408087899 */ /* 0x002fc800080006ff */
[----:B--2---:R-:W-:Y:S01]  /*0080*/  UIMAD.WIDE.U32 UR4, UR8, 0x2, UR4 ;  /* 0x00000002080478a5 */ /* 0x004fe2000f8e0004 */
[----:B0-----:R-:W-:Y:S02]  /*0090*/  LOP3.LUT R4, R3, 0x3, RZ, 0xc0, !PT ;  /* 0x0000000303047812 */ /* 0x001fe400078ec0ff */
[----:B------:R-:W-:-:S05]  /*00a0*/  SHF.R.U32.HI R2, RZ, 0x2, R3 ;  /* 0x00000002ff027819 */ /* 0x000fca0000011603 */
[----:B------:R-:W-:-:S03]  /*00b0*/  IMAD.WIDE.U32 R4, R2, 0x8, R4 ;  /* 0x0000000802047825 */ /* 0x000fc600078e0004 */
[----:B------:R-:W-:-:S04]  /*00c0*/  LEA R6, P0, R4, UR4, 0x2 ;  /* 0x0000000404067c11 */ /* 0x000fc8000f8010ff */
[----:B------:R-:W-:-:S05]  /*00d0*/  LEA.HI.X R7, R4, UR5, R5, 0x2, P0 ;  /* 0x0000000504077c11 */ /* 0x000fca00080f1405 */
[----:B---3--:R-:W2:Y:S04]  /*00e0*/  LDG.E R0, desc[UR10][R6.64] ;  /* 0x0000000a06007981 */ /* 0x008ea8000c1e1900 */
[----:B------:R-:W3:Y:S04]  /*00f0*/  LDG.E R16, desc[UR10][R6.64+0x10] ;  /* 0x0000100a06107981 */ /* 0x000ee8000c1e1900 */
[----:B------:R-:W5:Y:S04]  /*0100*/  LDG.E R17, desc[UR10][R6.64+0x100] ;  /* 0x0001000a06117981 */ /* 0x000f68000c1e1900 */
[----:B------:R5:W5:Y:S01]  /*0110*/  LDG.E R18, desc[UR10][R6.64+0x110] ;  /* 0x0001100a06127981 */ /* 0x000b62000c1e1900 */
[----:B----4-:R-:W-:-:S04]  /*0120*/  USHF.L.U32 UR9, UR9, 0x8, URZ ;  /* 0x0000000809097899 */ /* 0x010fc800080006ff */
[----:B------:R-:W-:Y:S01]  /*0130*/  UIMAD.WIDE UR4, UR9, 0x2, UR6 ;  /* 0x00000002090478a5 */ /* 0x000fe2000f8e0206 */
[----:B------:R-:W0:Y:S05]  /*0140*/  LDCU.64 UR6, c[0x0][0x390] ;  /* 0x00007200ff0677ac */ /* 0x000e2a0008000a00 */
[----:B------:R-:W-:-:S04]  /*0150*/  LEA R14, P0, R4, UR4, 0x2 ;  /* 0x00000004040e7c11 */ /* 0x000fc8000f8010ff */
[----:B------:R-:W-:-:S05]  /*0160*/  LEA.HI.X R15, R4, UR5, R5, 0x2, P0 ;  /* 0x00000005040f7c11 */ /* 0x000fca00080f1405 */
[----:B------:R-:W4:Y:S04]  /*0170*/  LDG.E R8, desc[UR10][R14.64] ;  /* 0x0000000a0e087981 */ /* 0x000f28000c1e1900 */
[----:B------:R-:W4:Y:S04]  /*0180*/  LDG.E R9, desc[UR10][R14.64+0x10] ;  /* 0x0000100a0e097981 */ /* 0x000f28000c1e1900 */
[----:B------:R-:W4:Y:S04]  /*0190*/  LDG.E R12, desc[UR10][R14.64+0x100] ;  /* 0x0001000a0e0c7981 */ /* 0x000f28000c1e1900 */
[----:B------:R-:W4:Y:S01]  /*01a0*/  LDG.E R13, desc[UR10][R14.64+0x110] ;  /* 0x0001100a0e0d7981 */ /* 0x000f22000c1e1900 */
[----:B------:R-:W-:Y:S01]  /*01b0*/  IMAD.SHL.U32 R19, R3, 0x2, RZ ;  /* 0x0000000203137824 */ /* 0x000fe200078e00ff */
[----:B------:R-:W-:Y:S01]  /*01c0*/  UIADD3 UR5, UP0, UPT, UR8, UR9, URZ ;  /* 0x0000000908057290 */ /* 0x000fe2000ff1e0ff */
[----:B------:R-:W-:-:S03]  /*01d0*/  IMAD.MOV.U32 R3, RZ, RZ, RZ ;  /* 0x000000ffff037224 */ /* 0x000fc600078e00ff */
[----:B------:R-:W-:Y:S01]  /*01e0*/  LOP3.LUT R19, R19, 0x6, RZ, 0xe2, !PT ;  /* 0x0000000613137812 */ /* 0x000fe200078ee2ff */
[----:B------:R-:W-:Y:S02]  /*01f0*/  ULEA.HI.X.SX32 UR9, UR9, URZ, 0x1, UP0 ;  /* 0x000000ff09097291 */ /* 0x000fe400080f0eff */
[----:B0-----:R-:W-:Y:S02]  /*0200*/  ULEA UR4, UP0, UR5, UR6, 0x2 ;  /* 0x0000000605047291 */ /* 0x001fe4000f8010ff */
[----:B------:R-:W-:Y:S02]  /*0210*/  IMAD.WIDE.U32 R2, R19, 0x10, R2 ;  /* 0x0000001013027825 */ /* 0x000fe400078e0002 */
[----:B------:R-:W-:Y:S01]  /*0220*/  ULEA.HI.X UR5, UR5, UR7, UR9, 0x2, UP0 ;  /* 0x0000000705057291 */ /* 0x000fe200080f1409 */
[----:B--2---:R-:W-:Y:S04]  /*0230*/  MOVM.16.MT88 R4, R0 ;  /* 0x000000000004723a */ /* 0x004fe80000000000 */
[----:B---3--:R-:W-:Y:S04]  /*0240*/  MOVM.16.MT88 R5, R16 ;  /* 0x000000001005723a */ /* 0x008fe80000000000 */
[----:B-----5:R-:W-:Y:S04]  /*0250*/  MOVM.16.MT88 R6, R17 ;  /* 0x000000001106723a */ /* 0x020fe80000000000 */
[----:B------:R-:W4:Y:S02]  /*0260*/  MOVM.16.MT88 R7, R18 ;  /* 0x000000001207723a */ /* 0x000f240000000000 */
[C---:B----4-:R-:W-:Y:S08]  /*0270*/  HMMA.16816.F32 R8, R4.reuse, R8, RZ ;  /* 0x000000080408723c */ /* 0x050ff000000018ff */
[----:B------:R-:W-:Y:S01]  /*0280*/  HMMA.16816.F32 R12, R4, R12, RZ ;  /* 0x0000000c040c723c */ /* 0x000fe200000018ff */
[----:B------:R-:W-:-:S04]  /*0290*/  LEA R4, P0, R2, UR4, 0x2 ;  /* 0x0000000402047c11 */ /* 0x000fc8000f8010ff */
[----:B------:R-:W-:-:S06]  /*02a0*/  LEA.HI.X R5, R2, UR5, R3, 0x2, P0 ;  /* 0x0000000502057c11 */ /* 0x000fcc00080f1403 */
[----:B------:R-:W-:Y:S04]  /*02b0*/  STG.E desc[UR10][R4.64], R8 ;  /* 0x0000000804007986 */ /* 0x000fe8000c10190a */
[----:B------:R-:W-:Y:S04]  /*02c0*/  STG.E desc[UR10][R4.64+0x40], R9 ;  /* 0x0000400904007986 */ /* 0x000fe8000c10190a */
[----:B------:R-:W-:Y:S04]  /*02d0*/  STG.E desc[UR10][R4.64+0x20], R10 ;  /* 0x0000200a04007986 */ /* 0x000fe8000c10190a */
[----:B------:R-:W-:Y:S04]  /*02e0*/  STG.E desc[UR10][R4.64+0x60], R11 ;  /* 0x0000600b04007986 */ /* 0x000fe8000c10190a */
[----:B------:R-:W-:Y:S04]  /*02f0*/  STG.E desc[UR10][R4.64+0x200], R12 ;  /* 0x0002000c04007986 */ /* 0x000fe8000c10190a */
[----:B------:R-:W-:Y:S04]  /*0300*/  STG.E desc[UR10][R4.64+0x240], R13 ;  /* 0x0002400d04007986 */ /* 0x000fe8000c10190a */
[----:B------:R-:W-:Y:S04]  /*0310*/  STG.E desc[UR10][R4.64+0x220], R14 ;  /* 0x0002200e04007986 */ /* 0x000fe8000c10190a */
[----:B------:R-:W-:Y:S01]  /*0320*/  STG.E desc[UR10][R4.64+0x260], R15 ;  /* 0x0002600f04007986 */ /* 0x000fe2000c10190a */
[----:B------:R-:W-:Y:S05]  /*0330*/  EXIT ;  /* 0x000000000000794d */ /* 0x000fea0003800000 */
.L_x_0:
[----:B------:R-:W-:-:S00]  /*0340*/  BRA `(.L_x_0) ;  /* 0xfffffffc00fc7947 */ /* 0x000fc0000383ffff */
[----:B------:R-:W-:-:S00]  /*0350*/  NOP ;  /* 0x0000000000007918 */ /* 0x000fc00000000000 */
        /* <DEDUP_REMOVED lines=10> */
.L_x_1:


//--------------------- .nv.shared.reserved.0     --------------------------
	.section	.nv.shared.reserved.0,"aw",@nobits
	.weak		__nv_reservedSMEM_offset_0_alias
	.size		__nv_reservedSMEM_offset_0_alias, 0, 64
	.other		__nv_reservedSMEM_offset_0_alias,@"STO_CUDA_RESERVED_SHARED STV_DEFAULT"
__nv_reservedSMEM_offset_0_alias:
	.zero		0
	.zero		64


//--------------------- .nv.constant0._Z18wmma_matmul_kernelPK6__halfS1_Pf --------------------------
	.section	.nv.constant0._Z18wmma_matmul_kernelPK6__halfS1_Pf,"a",@progbits
	.sectionflags	@""
	.align	4
.nv.constant0._Z18wmma_matmul_kernelPK6__halfS1_Pf:
	.zero		920


//--------------------- SYMBOLS --------------------------

	.type		.nv.reservedSmem.offset0,@object
	.size		.nv.reservedSmem.offset0,0x4
